	.headerflags	@"EF_CUDA_TEXMODE_UNIFIED EF_CUDA_64BIT_ADDRESS EF_CUDA_ACCELERATORS EF_CUDA_SM90 EF_CUDA_VIRTUAL_SM(EF_CUDA_SM90)"
	.elftype	@"ET_EXEC"


//--------------------- .nv.info                  --------------------------
	.section	.nv.info,"",@"SHT_CUDA_INFO"
	.align	4


	//----- nvinfo : EIATTR_REGCOUNT
	.align		4
        /*0000*/ 	.byte	0x04, 0x2f
        /*0002*/ 	.short	(.L_1 - .L_0)
	.align		4
.L_0:
        /*0004*/ 	.word	index@(triton_poi_fused_convolution_relu_1)
        /*0008*/ 	.word	0x0000000c


	//----- nvinfo : EIATTR_MIN_STACK_SIZE
	.align		4
.L_1:
        /*000c*/ 	.byte	0x04, 0x12
        /*000e*/ 	.short	(.L_3 - .L_2)
	.align		4
.L_2:
        /*0010*/ 	.word	index@(triton_poi_fused_convolution_relu_1)
        /*0014*/ 	.word	0x00000000


	//----- nvinfo : EIATTR_FRAME_SIZE
	.align		4
.L_3:
        /*0018*/ 	.byte	0x04, 0x11
        /*001a*/ 	.short	(.L_5 - .L_4)
	.align		4
.L_4:
        /*001c*/ 	.word	index@(triton_poi_fused_convolution_relu_1)
        /*0020*/ 	.word	0x00000000


	//----- nvinfo : EIATTR_MIN_STACK_SIZE
	.align		4
.L_5:
        /*0024*/ 	.byte	0x04, 0x12
        /*0026*/ 	.short	(.L_7 - .L_6)
	.align		4
.L_6:
        /*0028*/ 	.word	index@(triton_poi_fused_convolution_relu_1)
        /*002c*/ 	.word	0x00000000
.L_7:


//--------------------- .nv.info.triton_poi_fused_convolution_relu_1 --------------------------
	.section	.nv.info.triton_poi_fused_convolution_relu_1,"",@"SHT_CUDA_INFO"
	.sectionflags	@""
	.align	4


	//----- nvinfo : EIATTR_CUDA_API_VERSION
	.align		4
        /*0000*/ 	.byte	0x04, 0x37
        /*0002*/ 	.short	(.L_9 - .L_8)
.L_8:
        /*0004*/ 	.word	0x0000007c


	//----- nvinfo : EIATTR_KPARAM_INFO
	.align		4
.L_9:
        /*0008*/ 	.byte	0x04, 0x17
        /*000a*/ 	.short	(.L_11 - .L_10)
.L_10:
        /*000c*/ 	.word	0x00000000
        /*0010*/ 	.short	0x0002
        /*0012*/ 	.short	0x0010
        /*0014*/ 	.byte	0x00, 0xf0, 0x11, 0x00


	//----- nvinfo : EIATTR_KPARAM_INFO
	.align		4
.L_11:
        /*0018*/ 	.byte	0x04, 0x17
        /*001a*/ 	.short	(.L_13 - .L_12)
.L_12:
        /*001c*/ 	.word	0x00000000
        /*0020*/ 	.short	0x0001
        /*0022*/ 	.short	0x0008
        /*0024*/ 	.byte	0x00, 0xf4, 0x21, 0x00


	//----- nvinfo : EIATTR_KPARAM_INFO
	.align		4
.L_13:
        /*0028*/ 	.byte	0x04, 0x17
        /*002a*/ 	.short	(.L_15 - .L_14)
.L_14:
        /*002c*/ 	.word	0x00000000
        /*0030*/ 	.short	0x0000
        /*0032*/ 	.short	0x0000
        /*0034*/ 	.byte	0x00, 0xf4, 0x21, 0x00


	//----- nvinfo : EIATTR_SPARSE_MMA_MASK
	.align		4
.L_15:
        /*0038*/ 	.byte	0x03, 0x50
        /*003a*/ 	.short	0x0000


	//----- nvinfo : EIATTR_MAXREG_COUNT
	.align		4
        /*003c*/ 	.byte	0x03, 0x1b
        /*003e*/ 	.short	0x00ff


	//----- nvinfo : EIATTR_EXIT_INSTR_OFFSETS
	.align		4
        /*0040*/ 	.byte	0x04, 0x1c
        /*0042*/ 	.short	(.L_17 - .L_16)


	//   ....[0]....
.L_16:
        /*0044*/ 	.word	0x000001b0


	//----- nvinfo : EIATTR_REQNTID
	.align		4
.L_17:
        /*0048*/ 	.byte	0x04, 0x10
        /*004a*/ 	.short	(.L_19 - .L_18)
.L_18:
        /*004c*/ 	.word	0x00000100
        /*0050*/ 	.word	0x00000001
        /*0054*/ 	.word	0x00000001


	//----- nvinfo : EIATTR_CBANK_PARAM_SIZE
	.align		4
.L_19:
        /*0058*/ 	.byte	0x03, 0x19
        /*005a*/ 	.short	0x0014


	//----- nvinfo : EIATTR_PARAM_CBANK
	.align		4
        /*005c*/ 	.byte	0x04, 0x0a
        /*005e*/ 	.short	(.L_21 - .L_20)
	.align		4
.L_20:
        /*0060*/ 	.word	index@(.nv.constant0.triton_poi_fused_convolution_relu_1)
        /*0064*/ 	.short	0x0210
        /*0066*/ 	.short	0x0014


	//----- nvinfo : EIATTR_SW_WAR
	.align		4
.L_21:
        /*0068*/ 	.byte	0x04, 0x36
        /*006a*/ 	.short	(.L_23 - .L_22)
.L_22:
        /*006c*/ 	.word	0x00000008
.L_23:


//--------------------- .nv.callgraph             --------------------------
	.section	.nv.callgraph,"",@"SHT_CUDA_CALLGRAPH"
	.align	4
	.sectionentsize	8
	.align		4
        /*0000*/ 	.word	0x00000000
	.align		4
        /*0004*/ 	.word	0xffffffff
	.align		4
        /*0008*/ 	.word	0x00000000
	.align		4
        /*000c*/ 	.word	0xfffffffe
	.align		4
        /*0010*/ 	.word	0x00000000
	.align		4
        /*0014*/ 	.word	0xfffffffd
	.align		4
        /*0018*/ 	.word	0x00000000
	.align		4
        /*001c*/ 	.word	0xfffffffc


//--------------------- .text.triton_poi_fused_convolution_relu_1 --------------------------
	.section	.text.triton_poi_fused_convolution_relu_1,"ax",@progbits
	.align	128
        .global         triton_poi_fused_convolution_relu_1
        .type           triton_poi_fused_convolution_relu_1,@function
        .size           triton_poi_fused_convolution_relu_1,(.L_x_1 - triton_poi_fused_convolution_relu_1)
        .other          triton_poi_fused_convolution_relu_1,@"STO_CUDA_ENTRY STV_DEFAULT"
triton_poi_fused_convolution_relu_1:
.text.triton_poi_fused_convolution_relu_1:
[----:B------:R-:W-:Y:S01]  /*0000*/  LDC R1, c[0x0][0x28] ;  /* 0x00000a00ff017b82 */ /* 0x000fe20000000800 */
[----:B------:R-:W1:Y:S07]  /*0010*/  S2R R0, SR_TID.X ;  /* 0x0000000000007919 */ /* 0x000e6e0000002100 */
[----:B------:R-:W2:Y:S01]  /*0020*/  LDC.64 R4, c[0x0][0x218] ;  /* 0x00008600ff047b82 */ /* 0x000ea20000000a00 */
[----:B------:R-:W-:Y:S01]  /*0030*/  ULDC.64 UR4, c[0x0][0x208] ;  /* 0x0000820000047ab9 */ /* 0x000fe20000000a00 */
[----:B------:R-:W3:Y:S06]  /*0040*/  S2R R7, SR_CTAID.X ;  /* 0x0000000000077919 */ /* 0x000eec0000002500 */
[----:B------:R-:W4:Y:S01]  /*0050*/  LDC.64 R2, c[0x0][0x210] ;  /* 0x00008400ff027b82 */ /* 0x000f220000000a00 */
[----:B-1----:R-:W-:Y:S01]  /*0060*/  IMAD.SHL.U32 R0, R0, 0x2, RZ ;  /* 0x0000000200007824 */ /* 0x002fe200078e00ff */
[----:B---3--:R-:W-:-:S04]  /*0070*/  SHF.R.S32.HI R6, RZ, 0x16, R7 ;  /* 0x00000016ff067819 */ /* 0x008fc80000011407 */
[----:B------:R-:W-:Y:S02]  /*0080*/  LOP3.LUT R0, R0, 0x1fe, RZ, 0xc0, !PT ;  /* 0x000001fe00007812 */ /* 0x000fe400078ec0ff */
[----:B------:R-:W-:-:S03]  /*0090*/  SGXT R6, R6, 0x1 ;  /* 0x000000010606781a */ /* 0x000fc60000000200 */
[----:B------:R-:W-:-:S04]  /*00a0*/  IMAD R7, R7, 0x200, R0 ;  /* 0x0000020007077824 */ /* 0x000fc800078e0200 */
[----:B----4-:R-:W-:Y:S01]  /*00b0*/  IMAD.WIDE R2, R7, 0x4, R2 ;  /* 0x0000000407027825 */ /* 0x010fe200078e0202 */
[----:B------:R-:W-:-:S04]  /*00c0*/  LEA.HI R6, R6, R7, RZ, 0xc ;  /* 0x0000000706067211 */ /* 0x000fc800078f60ff */
[----:B------:R-:W-:-:S04]  /*00d0*/  SHF.R.S32.HI R6, RZ, 0xc, R6 ;  /* 0x0000000cff067819 */ /* 0x000fc80000011406 */
[----:B------:R-:W-:-:S04]  /*00e0*/  LEA.HI R0, R6, R6, RZ, 0x5 ;  /* 0x0000000606007211 */ /* 0x000fc800078f28ff */
[----:B------:R-:W-:-:S05]  /*00f0*/  LOP3.LUT R9, R0, 0xffffffe0, RZ, 0xc0, !PT ;  /* 0xffffffe000097812 */ /* 0x000fca00078ec0ff */
[----:B------:R-:W-:Y:S02]  /*0100*/  IMAD.IADD R9, R6, 0x1, -R9 ;  /* 0x0000000106097824 */ /* 0x000fe400078e0a09 */
[----:B------:R-:W3:Y:S02]  /*0110*/  LDG.E.64 R6, desc[UR4][R2.64] ;  /* 0x0000000402067981 */ /* 0x000ee4000c1e1b00 */
[----:B--2---:R-:W-:-:S06]  /*0120*/  IMAD.WIDE R4, R9, 0x4, R4 ;  /* 0x0000000409047825 */ /* 0x004fcc00078e0204 */
[----:B------:R-:W3:Y:S02]  /*0130*/  LDG.E.EL R4, desc[UR4][R4.64] ;  /* 0x0000000404047981 */ /* 0x000ee4000c2e1900 */
[CC--:B---3--:R-:W-:Y:S01]  /*0140*/  FSETP.GEU.AND P0, PT, R6.reuse, -R4.reuse, PT ;  /* 0x800000040600720b */ /* 0x0c8fe20003f0e000 */
[--C-:B------:R-:W-:Y:S01]  /*0150*/  FADD R6, R6, R4.reuse ;  /* 0x0000000406067221 */ /* 0x100fe20000000000 */
[C---:B------:R-:W-:Y:S01]  /*0160*/  FADD R0, R7.reuse, R4 ;  /* 0x0000000407007221 */ /* 0x040fe20000000000 */
[----:B------:R-:W-:-:S03]  /*0170*/  FSETP.GEU.AND P1, PT, R7, -R4, PT ;  /* 0x800000040700720b */ /* 0x000fc60003f2e000 */
[----:B------:R-:W-:Y:S02]  /*0180*/  FSEL R6, R6, RZ, P0 ;  /* 0x000000ff06067208 */ /* 0x000fe40000000000 */
[----:B------:R-:W-:-:S05]  /*0190*/  FSEL R7, R0, RZ, P1 ;  /* 0x000000ff00077208 */ /* 0x000fca0000800000 */
[----:B------:R-:W-:Y:S01]  /*01a0*/  STG.E.64 desc[UR4][R2.64], R6 ;  /* 0x0000000602007986 */ /* 0x000fe2000c101b04 */
[----:B------:R-:W-:Y:S05]  /*01b0*/  EXIT ;  /* 0x000000000000794d */ /* 0x000fea0003800000 */
.L_x_0:
[----:B------:R-:W-:-:S00]  /*01c0*/  BRA `(.L_x_0) ;  /* 0xfffffffc00fc7947 */ /* 0x000fc0000383ffff */
[----:B------:R-:W-:-:S00]  /*01d0*/  NOP ;  /* 0x0000000000007918 */ /* 0x000fc00000000000 */
        /* <DEDUP_REMOVED lines=10> */
.L_x_1:


//--------------------- .nv.constant0.triton_poi_fused_convolution_relu_1 --------------------------
	.section	.nv.constant0.triton_poi_fused_convolution_relu_1,"a",@progbits
	.sectionflags	@""
	.align	4
.nv.constant0.triton_poi_fused_convolution_relu_1:
	.zero		548
